//
// Generated by NVIDIA NVVM Compiler
//
// Compiler Build ID: CL-36424714
// Cuda compilation tools, release 13.0, V13.0.88
// Based on NVVM 20.0.0
//

.version 9.0
.target sm_100
.address_size 64

	// .globl	_Z22SortParamBasedBitonic3PfS_
// _ZZ22SortParamBasedBitonic3PfS_E17sm_sorted_fitness has been demoted
// _ZZ22SortParamBasedBitonic3PfS_E15sm_sorted_param has been demoted

.visible .entry _Z22SortParamBasedBitonic3PfS_(
	.param .u64 .ptr .align 1 _Z22SortParamBasedBitonic3PfS__param_0,
	.param .u64 .ptr .align 1 _Z22SortParamBasedBitonic3PfS__param_1
)
{
	.reg .pred 	%p<85>;
	.reg .b32 	%r<121>;
	.reg .b32 	%f<170>;
	.reg .b64 	%rd<9>;
	// demoted variable
	.shared .align 4 .b8 _ZZ22SortParamBasedBitonic3PfS_E17sm_sorted_fitness[2048];
	// demoted variable
	.shared .align 4 .b8 _ZZ22SortParamBasedBitonic3PfS_E15sm_sorted_param[2048];
	ld.param.u64 	%rd3, [_Z22SortParamBasedBitonic3PfS__param_0];
	ld.param.u64 	%rd4, [_Z22SortParamBasedBitonic3PfS__param_1];
	setp.eq.s64 	%p1, %rd3, 0;
	setp.eq.s64 	%p2, %rd4, 0;
	or.pred  	%p3, %p1, %p2;
	@%p3 bra 	$L__BB0_10;
	cvta.to.global.u64 	%rd5, %rd3;
	cvta.to.global.u64 	%rd6, %rd4;
	mov.u32 	%r1, %ctaid.x;
	mov.u32 	%r2, %tid.x;
	shl.b32 	%r12, %r2, 4;
	add.s32 	%r13, %r12, %r1;
	mul.wide.u32 	%rd7, %r13, 4;
	add.s64 	%rd1, %rd5, %rd7;
	ld.global.f32 	%f17, [%rd1];
	mul.wide.u32 	%rd8, %r2, 4;
	add.s64 	%rd2, %rd6, %rd8;
	ld.global.f32 	%f18, [%rd2];
	mov.b32 	%r14, %f17;
	shfl.sync.bfly.b32	%r15|%p4, %r14, 1, 31, -1;
	mov.b32 	%r16, %f18;
	shfl.sync.bfly.b32	%r17|%p5, %r16, 1, 31, -1;
	mov.b32 	%f19, %r17;
	xor.b32  	%r3, %r2, 1;
	setp.gt.u32 	%p6, %r2, %r3;
	sub.f32 	%f20, %f19, %f18;
	neg.f32 	%f21, %f20;
	selp.f32 	%f22, %f21, %f20, %p6;
	setp.lt.f32 	%p7, %f22, 0f00000000;
	mov.b32 	%f23, %r15;
	selp.f32 	%f24, %f23, %f17, %p7;
	selp.f32 	%f25, %f19, %f18, %p7;
	mov.b32 	%r18, %f24;
	shfl.sync.bfly.b32	%r19|%p8, %r18, 3, 31, -1;
	mov.b32 	%r20, %f25;
	shfl.sync.bfly.b32	%r21|%p9, %r20, 3, 31, -1;
	mov.b32 	%f26, %r21;
	xor.b32  	%r22, %r2, 3;
	setp.gt.u32 	%p10, %r2, %r22;
	sub.f32 	%f27, %f26, %f25;
	neg.f32 	%f28, %f27;
	selp.f32 	%f29, %f28, %f27, %p10;
	setp.lt.f32 	%p11, %f29, 0f00000000;
	mov.b32 	%f30, %r19;
	selp.f32 	%f31, %f30, %f24, %p11;
	selp.f32 	%f32, %f26, %f25, %p11;
	mov.b32 	%r23, %f31;
	shfl.sync.bfly.b32	%r24|%p12, %r23, 1, 31, -1;
	mov.b32 	%r25, %f32;
	shfl.sync.bfly.b32	%r26|%p13, %r25, 1, 31, -1;
	mov.b32 	%f33, %r26;
	sub.f32 	%f34, %f33, %f32;
	neg.f32 	%f35, %f34;
	selp.f32 	%f36, %f35, %f34, %p6;
	setp.lt.f32 	%p14, %f36, 0f00000000;
	mov.b32 	%f37, %r24;
	selp.f32 	%f38, %f37, %f31, %p14;
	selp.f32 	%f39, %f33, %f32, %p14;
	mov.b32 	%r27, %f38;
	shfl.sync.bfly.b32	%r28|%p15, %r27, 7, 31, -1;
	mov.b32 	%r29, %f39;
	shfl.sync.bfly.b32	%r30|%p16, %r29, 7, 31, -1;
	mov.b32 	%f40, %r30;
	xor.b32  	%r31, %r2, 7;
	setp.gt.u32 	%p17, %r2, %r31;
	sub.f32 	%f41, %f40, %f39;
	neg.f32 	%f42, %f41;
	selp.f32 	%f43, %f42, %f41, %p17;
	setp.lt.f32 	%p18, %f43, 0f00000000;
	mov.b32 	%f44, %r28;
	selp.f32 	%f45, %f44, %f38, %p18;
	selp.f32 	%f46, %f40, %f39, %p18;
	mov.b32 	%r32, %f45;
	shfl.sync.bfly.b32	%r33|%p19, %r32, 2, 31, -1;
	mov.b32 	%r34, %f46;
	shfl.sync.bfly.b32	%r35|%p20, %r34, 2, 31, -1;
	mov.b32 	%f47, %r35;
	xor.b32  	%r4, %r2, 2;
	setp.gt.u32 	%p21, %r2, %r4;
	sub.f32 	%f48, %f47, %f46;
	neg.f32 	%f49, %f48;
	selp.f32 	%f50, %f49, %f48, %p21;
	setp.lt.f32 	%p22, %f50, 0f00000000;
	mov.b32 	%f51, %r33;
	selp.f32 	%f52, %f51, %f45, %p22;
	selp.f32 	%f53, %f47, %f46, %p22;
	mov.b32 	%r36, %f52;
	shfl.sync.bfly.b32	%r37|%p23, %r36, 1, 31, -1;
	mov.b32 	%r38, %f53;
	shfl.sync.bfly.b32	%r39|%p24, %r38, 1, 31, -1;
	mov.b32 	%f54, %r39;
	sub.f32 	%f55, %f54, %f53;
	neg.f32 	%f56, %f55;
	selp.f32 	%f57, %f56, %f55, %p6;
	setp.lt.f32 	%p25, %f57, 0f00000000;
	mov.b32 	%f58, %r37;
	selp.f32 	%f59, %f58, %f52, %p25;
	selp.f32 	%f60, %f54, %f53, %p25;
	mov.b32 	%r40, %f59;
	shfl.sync.bfly.b32	%r41|%p26, %r40, 15, 31, -1;
	mov.b32 	%r42, %f60;
	shfl.sync.bfly.b32	%r43|%p27, %r42, 15, 31, -1;
	mov.b32 	%f61, %r43;
	xor.b32  	%r44, %r2, 15;
	setp.gt.u32 	%p28, %r2, %r44;
	sub.f32 	%f62, %f61, %f60;
	neg.f32 	%f63, %f62;
	selp.f32 	%f64, %f63, %f62, %p28;
	setp.lt.f32 	%p29, %f64, 0f00000000;
	mov.b32 	%f65, %r41;
	selp.f32 	%f66, %f65, %f59, %p29;
	selp.f32 	%f67, %f61, %f60, %p29;
	mov.b32 	%r45, %f66;
	shfl.sync.bfly.b32	%r46|%p30, %r45, 4, 31, -1;
	mov.b32 	%r47, %f67;
	shfl.sync.bfly.b32	%r48|%p31, %r47, 4, 31, -1;
	mov.b32 	%f68, %r48;
	xor.b32  	%r5, %r2, 4;
	setp.gt.u32 	%p32, %r2, %r5;
	sub.f32 	%f69, %f68, %f67;
	neg.f32 	%f70, %f69;
	selp.f32 	%f71, %f70, %f69, %p32;
	setp.lt.f32 	%p33, %f71, 0f00000000;
	mov.b32 	%f72, %r46;
	selp.f32 	%f73, %f72, %f66, %p33;
	selp.f32 	%f74, %f68, %f67, %p33;
	mov.b32 	%r49, %f73;
	shfl.sync.bfly.b32	%r50|%p34, %r49, 2, 31, -1;
	mov.b32 	%r51, %f74;
	shfl.sync.bfly.b32	%r52|%p35, %r51, 2, 31, -1;
	mov.b32 	%f75, %r52;
	sub.f32 	%f76, %f75, %f74;
	neg.f32 	%f77, %f76;
	selp.f32 	%f78, %f77, %f76, %p21;
	setp.lt.f32 	%p36, %f78, 0f00000000;
	mov.b32 	%f79, %r50;
	selp.f32 	%f80, %f79, %f73, %p36;
	selp.f32 	%f81, %f75, %f74, %p36;
	mov.b32 	%r53, %f80;
	shfl.sync.bfly.b32	%r54|%p37, %r53, 1, 31, -1;
	mov.b32 	%r55, %f81;
	shfl.sync.bfly.b32	%r56|%p38, %r55, 1, 31, -1;
	mov.b32 	%f82, %r56;
	sub.f32 	%f83, %f82, %f81;
	neg.f32 	%f84, %f83;
	selp.f32 	%f85, %f84, %f83, %p6;
	setp.lt.f32 	%p39, %f85, 0f00000000;
	mov.b32 	%f86, %r54;
	selp.f32 	%f87, %f86, %f80, %p39;
	selp.f32 	%f88, %f82, %f81, %p39;
	mov.b32 	%r57, %f87;
	shfl.sync.bfly.b32	%r58|%p40, %r57, 31, 31, -1;
	mov.b32 	%r59, %f88;
	shfl.sync.bfly.b32	%r60|%p41, %r59, 31, 31, -1;
	mov.b32 	%f89, %r60;
	xor.b32  	%r61, %r2, 31;
	setp.gt.u32 	%p42, %r2, %r61;
	sub.f32 	%f90, %f89, %f88;
	neg.f32 	%f91, %f90;
	selp.f32 	%f92, %f91, %f90, %p42;
	setp.lt.f32 	%p43, %f92, 0f00000000;
	mov.b32 	%f93, %r58;
	selp.f32 	%f94, %f93, %f87, %p43;
	selp.f32 	%f95, %f89, %f88, %p43;
	mov.b32 	%r62, %f94;
	shfl.sync.bfly.b32	%r63|%p44, %r62, 8, 31, -1;
	mov.b32 	%r64, %f95;
	shfl.sync.bfly.b32	%r65|%p45, %r64, 8, 31, -1;
	mov.b32 	%f96, %r65;
	xor.b32  	%r6, %r2, 8;
	setp.gt.u32 	%p46, %r2, %r6;
	sub.f32 	%f97, %f96, %f95;
	neg.f32 	%f98, %f97;
	selp.f32 	%f99, %f98, %f97, %p46;
	setp.lt.f32 	%p47, %f99, 0f00000000;
	mov.b32 	%f100, %r63;
	selp.f32 	%f101, %f100, %f94, %p47;
	selp.f32 	%f102, %f96, %f95, %p47;
	mov.b32 	%r66, %f101;
	shfl.sync.bfly.b32	%r67|%p48, %r66, 4, 31, -1;
	mov.b32 	%r68, %f102;
	shfl.sync.bfly.b32	%r69|%p49, %r68, 4, 31, -1;
	mov.b32 	%f103, %r69;
	sub.f32 	%f104, %f103, %f102;
	neg.f32 	%f105, %f104;
	selp.f32 	%f106, %f105, %f104, %p32;
	setp.lt.f32 	%p50, %f106, 0f00000000;
	mov.b32 	%f107, %r67;
	selp.f32 	%f108, %f107, %f101, %p50;
	selp.f32 	%f109, %f103, %f102, %p50;
	mov.b32 	%r70, %f108;
	shfl.sync.bfly.b32	%r71|%p51, %r70, 2, 31, -1;
	mov.b32 	%r72, %f109;
	shfl.sync.bfly.b32	%r73|%p52, %r72, 2, 31, -1;
	mov.b32 	%f110, %r73;
	sub.f32 	%f111, %f110, %f109;
	neg.f32 	%f112, %f111;
	selp.f32 	%f113, %f112, %f111, %p21;
	setp.lt.f32 	%p53, %f113, 0f00000000;
	mov.b32 	%f114, %r71;
	selp.f32 	%f115, %f114, %f108, %p53;
	selp.f32 	%f116, %f110, %f109, %p53;
	mov.b32 	%r74, %f115;
	shfl.sync.bfly.b32	%r75|%p54, %r74, 1, 31, -1;
	mov.b32 	%r76, %f116;
	shfl.sync.bfly.b32	%r77|%p55, %r76, 1, 31, -1;
	mov.b32 	%f117, %r77;
	sub.f32 	%f118, %f117, %f116;
	neg.f32 	%f119, %f118;
	selp.f32 	%f120, %f119, %f118, %p6;
	setp.lt.f32 	%p56, %f120, 0f00000000;
	mov.b32 	%f121, %r75;
	selp.f32 	%f166, %f121, %f115, %p56;
	selp.f32 	%f167, %f117, %f116, %p56;
	shl.b32 	%r78, %r2, 2;
	mov.u32 	%r79, _ZZ22SortParamBasedBitonic3PfS_E15sm_sorted_param;
	add.s32 	%r7, %r79, %r78;
	st.shared.f32 	[%r7], %f166;
	mov.u32 	%r80, _ZZ22SortParamBasedBitonic3PfS_E17sm_sorted_fitness;
	add.s32 	%r8, %r80, %r78;
	st.shared.f32 	[%r8], %f167;
	bar.sync 	0;
	st.shared.f32 	[%r7], %f166;
	st.shared.f32 	[%r8], %f167;
	xor.b32  	%r9, %r2, 255;
	xor.b32  	%r81, %r78, 1020;
	add.s32 	%r82, %r80, %r81;
	ld.shared.f32 	%f3, [%r82];
	setp.gt.u32 	%p57, %r2, %r9;
	sub.f32 	%f122, %f3, %f167;
	neg.f32 	%f123, %f122;
	selp.f32 	%f124, %f123, %f122, %p57;
	setp.geu.f32 	%p58, %f124, 0f00000000;
	@%p58 bra 	$L__BB0_3;
	shl.b32 	%r83, %r9, 2;
	add.s32 	%r85, %r79, %r83;
	ld.shared.f32 	%f166, [%r85];
	st.shared.f32 	[%r8], %f3;
	st.shared.f32 	[%r7], %f166;
	mov.f32 	%f167, %f3;
$L__BB0_3:
	bar.sync 	0;
	xor.b32  	%r10, %r2, 64;
	xor.b32  	%r87, %r78, 256;
	add.s32 	%r89, %r80, %r87;
	ld.shared.f32 	%f7, [%r89];
	setp.gt.u32 	%p59, %r2, %r10;
	sub.f32 	%f125, %f7, %f167;
	neg.f32 	%f126, %f125;
	selp.f32 	%f127, %f126, %f125, %p59;
	setp.geu.f32 	%p60, %f127, 0f00000000;
	@%p60 bra 	$L__BB0_5;
	shl.b32 	%r90, %r10, 2;
	add.s32 	%r92, %r79, %r90;
	ld.shared.f32 	%f166, [%r92];
	st.shared.f32 	[%r8], %f7;
	st.shared.f32 	[%r7], %f166;
	mov.f32 	%f167, %f7;
$L__BB0_5:
	bar.sync 	0;
	xor.b32  	%r11, %r2, 32;
	xor.b32  	%r94, %r78, 128;
	add.s32 	%r96, %r80, %r94;
	ld.shared.f32 	%f11, [%r96];
	setp.gt.u32 	%p61, %r2, %r11;
	sub.f32 	%f128, %f11, %f167;
	neg.f32 	%f129, %f128;
	selp.f32 	%f130, %f129, %f128, %p61;
	setp.geu.f32 	%p62, %f130, 0f00000000;
	@%p62 bra 	$L__BB0_7;
	shl.b32 	%r97, %r11, 2;
	add.s32 	%r99, %r79, %r97;
	ld.shared.f32 	%f166, [%r99];
	mov.f32 	%f167, %f11;
$L__BB0_7:
	setp.gt.u32 	%p63, %r2, %r6;
	setp.gt.u32 	%p64, %r2, %r5;
	setp.gt.u32 	%p65, %r2, %r4;
	setp.gt.u32 	%p66, %r2, %r3;
	mov.b32 	%r100, %f166;
	shfl.sync.bfly.b32	%r101|%p67, %r100, 16, 31, -1;
	mov.b32 	%r102, %f167;
	shfl.sync.bfly.b32	%r103|%p68, %r102, 16, 31, -1;
	mov.b32 	%f131, %r103;
	xor.b32  	%r104, %r2, 16;
	setp.gt.u32 	%p69, %r2, %r104;
	sub.f32 	%f132, %f131, %f167;
	neg.f32 	%f133, %f132;
	selp.f32 	%f134, %f133, %f132, %p69;
	setp.lt.f32 	%p70, %f134, 0f00000000;
	mov.b32 	%f135, %r101;
	selp.f32 	%f136, %f135, %f166, %p70;
	selp.f32 	%f137, %f131, %f167, %p70;
	mov.b32 	%r105, %f136;
	shfl.sync.bfly.b32	%r106|%p71, %r105, 8, 31, -1;
	mov.b32 	%r107, %f137;
	shfl.sync.bfly.b32	%r108|%p72, %r107, 8, 31, -1;
	mov.b32 	%f138, %r108;
	sub.f32 	%f139, %f138, %f137;
	neg.f32 	%f140, %f139;
	selp.f32 	%f141, %f140, %f139, %p63;
	setp.lt.f32 	%p73, %f141, 0f00000000;
	mov.b32 	%f142, %r106;
	selp.f32 	%f143, %f142, %f136, %p73;
	selp.f32 	%f144, %f138, %f137, %p73;
	mov.b32 	%r109, %f143;
	shfl.sync.bfly.b32	%r110|%p74, %r109, 4, 31, -1;
	mov.b32 	%r111, %f144;
	shfl.sync.bfly.b32	%r112|%p75, %r111, 4, 31, -1;
	mov.b32 	%f145, %r112;
	sub.f32 	%f146, %f145, %f144;
	neg.f32 	%f147, %f146;
	selp.f32 	%f148, %f147, %f146, %p64;
	setp.lt.f32 	%p76, %f148, 0f00000000;
	mov.b32 	%f149, %r110;
	selp.f32 	%f150, %f149, %f143, %p76;
	selp.f32 	%f151, %f145, %f144, %p76;
	mov.b32 	%r113, %f150;
	shfl.sync.bfly.b32	%r114|%p77, %r113, 2, 31, -1;
	mov.b32 	%r115, %f151;
	shfl.sync.bfly.b32	%r116|%p78, %r115, 2, 31, -1;
	mov.b32 	%f152, %r116;
	sub.f32 	%f153, %f152, %f151;
	neg.f32 	%f154, %f153;
	selp.f32 	%f155, %f154, %f153, %p65;
	setp.lt.f32 	%p79, %f155, 0f00000000;
	mov.b32 	%f156, %r114;
	selp.f32 	%f157, %f156, %f150, %p79;
	selp.f32 	%f158, %f152, %f151, %p79;
	mov.b32 	%r117, %f157;
	shfl.sync.bfly.b32	%r118|%p80, %r117, 1, 31, -1;
	mov.b32 	%r119, %f158;
	shfl.sync.bfly.b32	%r120|%p81, %r119, 1, 31, -1;
	mov.b32 	%f159, %r120;
	sub.f32 	%f160, %f159, %f158;
	neg.f32 	%f161, %f160;
	selp.f32 	%f162, %f161, %f160, %p66;
	setp.lt.f32 	%p82, %f162, 0f00000000;
	mov.b32 	%f163, %r118;
	selp.f32 	%f15, %f163, %f157, %p82;
	selp.f32 	%f16, %f159, %f158, %p82;
	setp.gt.u32 	%p83, %r1, 15;
	@%p83 bra 	$L__BB0_10;
	st.global.f32 	[%rd1], %f15;
	setp.ne.s32 	%p84, %r1, 0;
	@%p84 bra 	$L__BB0_10;
	st.global.f32 	[%rd2], %f16;
$L__BB0_10:
	ret;

}


// ===== COMPILED SASS (sm_100) =====

	.target	sm_100

	.elftype	@"ET_EXEC"


//--------------------- .note.nv.tkinfo           --------------------------
	.section	.note.nv.tkinfo,"",@"SHT_NOTE"
	.sectionflags	@"SHF_NOTE_NV_TKINFO"
	.tkinfo
        /*0018*/ 	.word	0x00000002
        /*0030*/ 	.string	""
        /*0030*/ 	.string	"ptxas"
        /*0030*/ 	.string	"Cuda compilation tools, release 13.0, V13.0.88"
        /*0030*/ 	.string	"Build cuda_13.0.r13.0/compiler.36424714_0"
        /*0030*/ 	.string	"-arch sm_100 -m 64 "



//--------------------- .note.nv.cuinfo           --------------------------
	.section	.note.nv.cuinfo,"",@"SHT_NOTE"
	.sectionflags	@"SHF_NOTE_NV_CUINFO"
        /*0018*/ 	.short	0x0002
        /*001a*/ 	.short	0x0064
        /*001c*/ 	.short	0x0082
	.zero		2


//--------------------- .nv.info                  --------------------------
	.section	.nv.info,"",@"SHT_CUDA_INFO"
	.align	4


	//----- nvinfo : EIATTR_REGCOUNT
	.align		4
        /*0000*/ 	.byte	0x04, 0x2f
        /*0002*/ 	.short	(.L_1 - .L_0)
	.align		4
.L_0:
        /*0004*/ 	.word	index@(_Z22SortParamBasedBitonic3PfS_)
        /*0008*/ 	.word	0x00000014


	//----- nvinfo : EIATTR_FRAME_SIZE
	.align		4
.L_1:
        /*000c*/ 	.byte	0x04, 0x11
        /*000e*/ 	.short	(.L_3 - .L_2)
	.align		4
.L_2:
        /*0010*/ 	.word	index@(_Z22SortParamBasedBitonic3PfS_)
        /*0014*/ 	.word	0x00000000


	//----- nvinfo : EIATTR_MIN_STACK_SIZE
	.align		4
.L_3:
        /*0018*/ 	.byte	0x04, 0x12
        /*001a*/ 	.short	(.L_5 - .L_4)
	.align		4
.L_4:
        /*001c*/ 	.word	index@(_Z22SortParamBasedBitonic3PfS_)
        /*0020*/ 	.word	0x00000000
.L_5:


//--------------------- .nv.compat                --------------------------
	.section	.nv.compat,"",@"SHT_CUDA_COMPAT_INFO"
	.align	4
        /*0000*/ 	.byte	0x02, 0x09, 0x00, 0x00, 0x02, 0x02, 0x01, 0x00, 0x02, 0x05, 0x05, 0x00, 0x03, 0x07, 0x01, 0x01
        /*0010*/ 	.byte	0x02, 0x03, 0x00, 0x00, 0x02, 0x06, 0x01, 0x00, 0x04, 0x0b, 0x08, 0x00, 0x09, 0x00, 0x00, 0x00
        /*0020*/ 	.byte	0x00, 0x00, 0x00, 0x00


//--------------------- .nv.info._Z22SortParamBasedBitonic3PfS_ --------------------------
	.section	.nv.info._Z22SortParamBasedBitonic3PfS_,"",@"SHT_CUDA_INFO"
	.sectionflags	@""
	.align	4


	//----- nvinfo : EIATTR_CUDA_API_VERSION
	.align		4
        /*0000*/ 	.byte	0x04, 0x37
        /*0002*/ 	.short	(.L_7 - .L_6)
.L_6:
        /*0004*/ 	.word	0x00000082


	//----- nvinfo : EIATTR_KPARAM_INFO
	.align		4
.L_7:
        /*0008*/ 	.byte	0x04, 0x17
        /*000a*/ 	.short	(.L_9 - .L_8)
.L_8:
        /*000c*/ 	.word	0x00000000
        /*0010*/ 	.short	0x0001
        /*0012*/ 	.short	0x0008
        /*0014*/ 	.byte	0x00, 0xf5, 0x21, 0x00


	//----- nvinfo : EIATTR_KPARAM_INFO
	.align		4
.L_9:
        /*0018*/ 	.byte	0x04, 0x17
        /*001a*/ 	.short	(.L_11 - .L_10)
.L_10:
        /*001c*/ 	.word	0x00000000
        /*0020*/ 	.short	0x0000
        /*0022*/ 	.short	0x0000
        /*0024*/ 	.byte	0x00, 0xf5, 0x21, 0x00


	//----- nvinfo : EIATTR_SPARSE_MMA_MASK
	.align		4
.L_11:
        /*0028*/ 	.byte	0x03, 0x50
        /*002a*/ 	.short	0x0000


	//----- nvinfo : EIATTR_MAXREG_COUNT
	.align		4
        /*002c*/ 	.byte	0x03, 0x1b
        /*002e*/ 	.short	0x00ff


	//----- nvinfo : EIATTR_NUM_BARRIERS
	.align		4
        /*0030*/ 	.byte	0x02, 0x4c
        /*0032*/ 	.byte	0x01
	.zero		1


	//----- nvinfo : EIATTR_MERCURY_ISA_VERSION
	.align		4
        /*0034*/ 	.byte	0x03, 0x5f
        /*0036*/ 	.short	0x0101


	//----- nvinfo : EIATTR_COOP_GROUP_MASK_REGIDS
	.align		4
        /*0038*/ 	.byte	0x04, 0x29
        /*003a*/ 	.short	(.L_13 - .L_12)


	//   ....[0]....
.L_12:
        /*003c*/ 	.word	0xffffffff


	//   ....[1]....
        /*0040*/ 	.word	0xffffffff


	//   ....[2]....
        /*0044*/ 	.word	0xffffffff


	//   ....[3]....
        /*0048*/ 	.word	0xffffffff


	//   ....[4]....
        /*004c*/ 	.word	0xffffffff


	//   ....[5]....
        /*0050*/ 	.word	0xffffffff


	//   ....[6]....
        /*0054*/ 	.word	0xffffffff


	//   ....[7]....
        /*0058*/ 	.word	0xffffffff


	//   ....[8]....
        /*005c*/ 	.word	0xffffffff


	//   ....[9]....
        /*0060*/ 	.word	0xffffffff


	//   ....[10]....
        /*0064*/ 	.word	0xffffffff


	//   ....[11]....
        /*0068*/ 	.word	0xffffffff


	//   ....[12]....
        /*006c*/ 	.word	0xffffffff


	//   ....[13]....
        /*0070*/ 	.word	0xffffffff


	//   ....[14]....
        /*0074*/ 	.word	0xffffffff


	//   ....[15]....
        /*0078*/ 	.word	0xffffffff


	//   ....[16]....
        /*007c*/ 	.word	0xffffffff


	//   ....[17]....
        /*0080*/ 	.word	0xffffffff


	//   ....[18]....
        /*0084*/ 	.word	0xffffffff


	//   ....[19]....
        /*0088*/ 	.word	0xffffffff


	//   ....[20]....
        /*008c*/ 	.word	0xffffffff


	//   ....[21]....
        /*0090*/ 	.word	0xffffffff


	//   ....[22]....
        /*0094*/ 	.word	0xffffffff


	//   ....[23]....
        /*0098*/ 	.word	0xffffffff


	//   ....[24]....
        /*009c*/ 	.word	0xffffffff


	//   ....[25]....
        /*00a0*/ 	.word	0xffffffff


	//   ....[26]....
        /*00a4*/ 	.word	0xffffffff


	//   ....[27]....
        /*00a8*/ 	.word	0xffffffff


	//   ....[28]....
        /*00ac*/ 	.word	0xffffffff


	//   ....[29]....
        /*00b0*/ 	.word	0xffffffff


	//   ....[30]....
        /*00b4*/ 	.word	0xffffffff


	//   ....[31]....
        /*00b8*/ 	.word	0xffffffff


	//   ....[32]....
        /*00bc*/ 	.word	0xffffffff


	//   ....[33]....
        /*00c0*/ 	.word	0xffffffff


	//   ....[34]....
        /*00c4*/ 	.word	0xffffffff


	//   ....[35]....
        /*00c8*/ 	.word	0xffffffff


	//   ....[36]....
        /*00cc*/ 	.word	0xffffffff


	//   ....[37]....
        /*00d0*/ 	.word	0xffffffff


	//   ....[38]....
        /*00d4*/ 	.word	0xffffffff


	//   ....[39]....
        /*00d8*/ 	.word	0xffffffff


	//----- nvinfo : EIATTR_COOP_GROUP_INSTR_OFFSETS
	.align		4
.L_13:
        /*00dc*/ 	.byte	0x04, 0x28
        /*00de*/ 	.short	(.L_15 - .L_14)


	//   ....[0]....
.L_14:
        /*00e0*/ 	.word	0x000001b0


	//   ....[1]....
        /*00e4*/ 	.word	0x00000200


	//   ....[2]....
        /*00e8*/ 	.word	0x00000260


	//   ....[3]....
        /*00ec*/ 	.word	0x000002a0


	//   ....[4]....
        /*00f0*/ 	.word	0x00000300


	//   ....[5]....
        /*00f4*/ 	.word	0x00000350


	//   ....[6]....
        /*00f8*/ 	.word	0x00000390


	//   ....[7]....
        /*00fc*/ 	.word	0x000003b0


	//   ....[8]....
        /*0100*/ 	.word	0x000003f0


	//   ....[9]....
        /*0104*/ 	.word	0x00000450


	//   ....[10]....
        /*0108*/ 	.word	0x00000480


	//   ....[11]....
        /*010c*/ 	.word	0x000004e0


	//   ....[12]....
        /*0110*/ 	.word	0x000004f0


	//   ....[13]....
        /*0114*/ 	.word	0x00000540


	//   ....[14]....
        /*0118*/ 	.word	0x00000560


	//   ....[15]....
        /*011c*/ 	.word	0x000005a0


	//   ....[16]....
        /*0120*/ 	.word	0x000005d0


	//   ....[17]....
        /*0124*/ 	.word	0x000005f0


	//   ....[18]....
        /*0128*/ 	.word	0x00000650


	//   ....[19]....
        /*012c*/ 	.word	0x00000680


	//   ....[20]....
        /*0130*/ 	.word	0x000006e0


	//   ....[21]....
        /*0134*/ 	.word	0x00000700


	//   ....[22]....
        /*0138*/ 	.word	0x00000720


	//   ....[23]....
        /*013c*/ 	.word	0x00000770


	//   ....[24]....
        /*0140*/ 	.word	0x00000790


	//   ....[25]....
        /*0144*/ 	.word	0x000007f0


	//   ....[26]....
        /*0148*/ 	.word	0x00000800


	//   ....[27]....
        /*014c*/ 	.word	0x00000830


	//   ....[28]....
        /*0150*/ 	.word	0x00000870


	//   ....[29]....
        /*0154*/ 	.word	0x000008a0


	//   ....[30]....
        /*0158*/ 	.word	0x00000bb0


	//   ....[31]....
        /*015c*/ 	.word	0x00000c10


	//   ....[32]....
        /*0160*/ 	.word	0x00000c20


	//   ....[33]....
        /*0164*/ 	.word	0x00000c80


	//   ....[34]....
        /*0168*/ 	.word	0x00000c90


	//   ....[35]....
        /*016c*/ 	.word	0x00000cc0


	//   ....[36]....
        /*0170*/ 	.word	0x00000d00


	//   ....[37]....
        /*0174*/ 	.word	0x00000d40


	//   ....[38]....
        /*0178*/ 	.word	0x00000d70


	//   ....[39]....
        /*017c*/ 	.word	0x00000da0


	//----- nvinfo : EIATTR_VRC_CTA_INIT_COUNT
	.align		4
.L_15:
        /*0180*/ 	.byte	0x02, 0x4a
	.zero		1
	.zero		1


	//----- nvinfo : EIATTR_EXIT_INSTR_OFFSETS
	.align		4
        /*0184*/ 	.byte	0x04, 0x1c
        /*0186*/ 	.short	(.L_17 - .L_16)


	//   ....[0]....
.L_16:
        /*0188*/ 	.word	0x00000060


	//   ....[1]....
        /*018c*/ 	.word	0x00000de0


	//   ....[2]....
        /*0190*/ 	.word	0x00000e30


	//   ....[3]....
        /*0194*/ 	.word	0x00000e50


	//----- nvinfo : EIATTR_CBANK_PARAM_SIZE
	.align		4
.L_17:
        /*0198*/ 	.byte	0x03, 0x19
        /*019a*/ 	.short	0x0010


	//----- nvinfo : EIATTR_PARAM_CBANK
	.align		4
        /*019c*/ 	.byte	0x04, 0x0a
        /*019e*/ 	.short	(.L_19 - .L_18)
	.align		4
.L_18:
        /*01a0*/ 	.word	index@(.nv.constant0._Z22SortParamBasedBitonic3PfS_)
        /*01a4*/ 	.short	0x0380
        /*01a6*/ 	.short	0x0010


	//----- nvinfo : EIATTR_SW_WAR
	.align		4
.L_19:
        /*01a8*/ 	.byte	0x04, 0x36
        /*01aa*/ 	.short	(.L_21 - .L_20)
.L_20:
        /*01ac*/ 	.word	0x00000008
.L_21:


//--------------------- .nv.callgraph             --------------------------
	.section	.nv.callgraph,"",@"SHT_CUDA_CALLGRAPH"
	.align	4
	.sectionentsize	8
	.align		4
        /*0000*/ 	.word	0x00000000
	.align		4
        /*0004*/ 	.word	0xffffffff
	.align		4
        /*0008*/ 	.word	0x00000000
	.align		4
        /*000c*/ 	.word	0xfffffffe
	.align		4
        /*0010*/ 	.word	0x00000000
	.align		4
        /*0014*/ 	.word	0xfffffffd
	.align		4
        /*0018*/ 	.word	0x00000000
	.align		4
        /*001c*/ 	.word	0xfffffffc


//--------------------- .text._Z22SortParamBasedBitonic3PfS_ --------------------------
	.section	.text._Z22SortParamBasedBitonic3PfS_,"ax",@progbits
	.align	128
        .global         _Z22SortParamBasedBitonic3PfS_
        .type           _Z22SortParamBasedBitonic3PfS_,@function
        .size           _Z22SortParamBasedBitonic3PfS_,(.L_x_1 - _Z22SortParamBasedBitonic3PfS_)
        .other          _Z22SortParamBasedBitonic3PfS_,@"STO_CUDA_ENTRY STV_DEFAULT"
_Z22SortParamBasedBitonic3PfS_:
.text._Z22SortParamBasedBitonic3PfS_:
[----:B------:R-:W-:Y:S01]  /*0000*/  LDC R1, c[0x0][0x37c] ;  /* 0x0000df00ff017b82 */ /* 0x000fe20000000800 */
[----:B------:R-:W0:Y:S02]  /*0010*/  LDCU.128 UR4, c[0x0][0x380] ;  /* 0x00007000ff0477ac */ /* 0x000e240008000c00 */
[----:B0-----:R-:W-:Y:S02]  /*0020*/  ISETP.NE.U32.AND P0, PT, RZ, UR6, PT ;  /* 0x00000006ff007c0c */ /* 0x001fe4000bf05070 */
[----:B------:R-:W-:Y:S02]  /*0030*/  ISETP.EQ.U32.AND P1, PT, RZ, UR4, PT ;  /* 0x00000004ff007c0c */ /* 0x000fe4000bf22070 */
[----:B------:R-:W-:-:S04]  /*0040*/  ISETP.NE.AND.EX P0, PT, RZ, UR7, PT, P0 ;  /* 0x00000007ff007c0c */ /* 0x000fc8000bf05300 */
[----:B------:R-:W-:-:S13]  /*0050*/  ISETP.EQ.OR.EX P0, PT, RZ, UR5, !P0, P1 ;  /* 0x00000005ff007c0c */ /* 0x000fda000c702710 */
[----:B------:R-:W-:Y:S05]  /*0060*/  @P0 EXIT ;  /* 0x000000000000094d */ /* 0x000fea0003800000 */
[----:B------:R-:W0:Y:S01]  /*0070*/  S2R R0, SR_TID.X ;  /* 0x0000000000007919 */ /* 0x000e220000002100 */
[----:B------:R-:W0:Y:S01]  /*0080*/  LDC.64 R2, c[0x0][0x388] ;  /* 0x0000e200ff027b82 */ /* 0x000e220000000a00 */
[----:B------:R-:W1:Y:S01]  /*0090*/  LDCU.64 UR8, c[0x0][0x358] ;  /* 0x00006b00ff0877ac */ /* 0x000e620008000a00 */
[----:B------:R-:W2:Y:S06]  /*00a0*/  S2R R7, SR_CTAID.X ;  /* 0x0000000000077919 */ /* 0x000eac0000002500 */
[----:B------:R-:W3:Y:S01]  /*00b0*/  LDC.64 R4, c[0x0][0x380] ;  /* 0x0000e000ff047b82 */ /* 0x000ee20000000a00 */
[----:B0-----:R-:W-:-:S05]  /*00c0*/  IMAD.WIDE.U32 R2, R0, 0x4, R2 ;  /* 0x0000000400027825 */ /* 0x001fca00078e0002 */
[----:B-1----:R-:W4:Y:S01]  /*00d0*/  LDG.E R8, desc[UR8][R2.64] ;  /* 0x0000000802087981 */ /* 0x002f22000c1e1900 */
[----:B--2---:R-:W-:-:S04]  /*00e0*/  IMAD R9, R0, 0x10, R7 ;  /* 0x0000001000097824 */ /* 0x004fc800078e0207 */
[----:B---3--:R-:W-:-:S05]  /*00f0*/  IMAD.WIDE.U32 R4, R9, 0x4, R4 ;  /* 0x0000000409047825 */ /* 0x008fca00078e0004 */
[----:B------:R-:W2:Y:S01]  /*0100*/  LDG.E R6, desc[UR8][R4.64] ;  /* 0x0000000804067981 */ /* 0x000ea2000c1e1900 */
[C---:B------:R-:W-:Y:S01]  /*0110*/  LOP3.LUT R11, R0.reuse, 0x1, RZ, 0x3c, !PT ;  /* 0x00000001000b7812 */ /* 0x040fe200078e3cff */
[----:B------:R-:W0:Y:S01]  /*0120*/  S2UR UR6, SR_CgaCtaId ;  /* 0x00000000000679c3 */ /* 0x000e220000008800 */
[C---:B------:R-:W-:Y:S01]  /*0130*/  LOP3.LUT R17, R0.reuse, 0xf, RZ, 0x3c, !PT ;  /* 0x0000000f00117812 */ /* 0x040fe200078e3cff */
[----:B------:R-:W-:Y:S01]  /*0140*/  UMOV UR4, 0x400 ;  /* 0x0000040000047882 */ /* 0x000fe20000000000 */
[C---:B------:R-:W-:Y:S01]  /*0150*/  ISETP.GT.U32.AND P0, PT, R0.reuse, R11, PT ;  /* 0x0000000b0000720c */ /* 0x040fe20003f04070 */
[----:B------:R-:W-:Y:S01]  /*0160*/  UIADD3 UR5, UPT, UPT, UR4, 0x800, URZ ;  /* 0x0000080004057890 */ /* 0x000fe2000fffe0ff */
[----:B------:R-:W-:-:S04]  /*0170*/  LOP3.LUT R11, R0, 0x3, RZ, 0x3c, !PT ;  /* 0x00000003000b7812 */ /* 0x000fc800078e3cff */
[----:B------:R-:W-:Y:S01]  /*0180*/  ISETP.GT.U32.AND P1, PT, R0, R11, PT ;  /* 0x0000000b0000720c */ /* 0x000fe20003f24070 */
[----:B0-----:R-:W-:Y:S02]  /*0190*/  ULEA UR5, UR6, UR5, 0x18 ;  /* 0x0000000506057291 */ /* 0x001fe4000f8ec0ff */
[----:B------:R-:W-:Y:S01]  /*01a0*/  ULEA UR4, UR6, UR4, 0x18 ;  /* 0x0000000406047291 */ /* 0x000fe2000f8ec0ff */
[----:B----4-:R-:W0:Y:S02]  /*01b0*/  SHFL.BFLY PT, R9, R8, 0x1, 0x1f ;  /* 0x0c201f0008097f89 */ /* 0x010e2400000e0000 */
[----:B0-----:R-:W-:-:S05]  /*01c0*/  FADD R10, -R8, R9 ;  /* 0x00000009080a7221 */ /* 0x001fca0000000100 */
[----:B------:R-:W-:-:S04]  /*01d0*/  FSEL R10, -R10, R10, P0 ;  /* 0x0000000a0a0a7208 */ /* 0x000fc80000000100 */
[----:B------:R-:W-:-:S04]  /*01e0*/  FSETP.GEU.AND P4, PT, R10, RZ, PT ;  /* 0x000000ff0a00720b */ /* 0x000fc80003f8e000 */
[----:B------:R-:W-:-:S05]  /*01f0*/  FSEL R9, R9, R8, !P4 ;  /* 0x0000000809097208 */ /* 0x000fca0006000000 */
[----:B------:R-:W0:Y:S02]  /*0200*/  SHFL.BFLY PT, R10, R9, 0x3, 0x1f ;  /* 0x0c601f00090a7f89 */ /* 0x000e2400000e0000 */
[----:B0-----:R-:W-:-:S05]  /*0210*/  FADD R12, -R9, R10 ;  /* 0x0000000a090c7221 */ /* 0x001fca0000000100 */
[----:B------:R-:W-:-:S04]  /*0220*/  FSEL R12, -R12, R12, P1 ;  /* 0x0000000c0c0c7208 */ /* 0x000fc80000800100 */
[----:B------:R-:W-:-:S04]  /*0230*/  FSETP.GEU.AND P5, PT, R12, RZ, PT ;  /* 0x000000ff0c00720b */ /* 0x000fc80003fae000 */
[----:B------:R-:W-:Y:S02]  /*0240*/  FSEL R10, R10, R9, !P5 ;  /* 0x000000090a0a7208 */ /* 0x000fe40006800000 */
[----:B------:R-:W-:-:S03]  /*0250*/  LOP3.LUT R9, R0, 0x7, RZ, 0x3c, !PT ;  /* 0x0000000700097812 */ /* 0x000fc600078e3cff */
[----:B------:R-:W0:Y:S01]  /*0260*/  SHFL.BFLY PT, R11, R10, 0x1, 0x1f ;  /* 0x0c201f000a0b7f89 */ /* 0x000e2200000e0000 */
[C---:B------:R-:W-:Y:S02]  /*0270*/  ISETP.GT.U32.AND P1, PT, R0.reuse, R9, PT ;  /* 0x000000090000720c */ /* 0x040fe40003f24070 */
[----:B------:R-:W-:-:S04]  /*0280*/  LOP3.LUT R9, R0, 0x2, RZ, 0x3c, !PT ;  /* 0x0000000200097812 */ /* 0x000fc800078e3cff */
[----:B------:R-:W-:Y:S02]  /*0290*/  ISETP.GT.U32.AND P2, PT, R0, R9, PT ;  /* 0x000000090000720c */ /* 0x000fe40003f44070 */
[----:B--2---:R-:W1:Y:S01]  /*02a0*/  SHFL.BFLY PT, R9, R6, 0x1, 0x1f ;  /* 0x0c201f0006097f89 */ /* 0x004e6200000e0000 */
[----:B0-----:R-:W-:-:S05]  /*02b0*/  FADD R8, -R10, R11 ;  /* 0x0000000b0a087221 */ /* 0x001fca0000000100 */
[----:B------:R-:W-:-:S04]  /*02c0*/  FSEL R8, -R8, R8, P0 ;  /* 0x0000000808087208 */ /* 0x000fc80000000100 */
[----:B------:R-:W-:Y:S02]  /*02d0*/  FSETP.GEU.AND P6, PT, R8, RZ, PT ;  /* 0x000000ff0800720b */ /* 0x000fe40003fce000 */
[----:B-1----:R-:W-:Y:S02]  /*02e0*/  FSEL R9, R9, R6, !P4 ;  /* 0x0000000609097208 */ /* 0x002fe40006000000 */
[----:B------:R-:W-:-:S05]  /*02f0*/  FSEL R11, R11, R10, !P6 ;  /* 0x0000000a0b0b7208 */ /* 0x000fca0007000000 */
[----:B------:R-:W0:Y:S02]  /*0300*/  SHFL.BFLY PT, R8, R11, 0x7, 0x1f ;  /* 0x0ce01f000b087f89 */ /* 0x000e2400000e0000 */
[----:B0-----:R-:W-:-:S05]  /*0310*/  FADD R12, -R11, R8 ;  /* 0x000000080b0c7221 */ /* 0x001fca0000000100 */
[----:B------:R-:W-:-:S04]  /*0320*/  FSEL R12, -R12, R12, P1 ;  /* 0x0000000c0c0c7208 */ /* 0x000fc80000800100 */
[----:B------:R-:W-:-:S04]  /*0330*/  FSETP.GEU.AND P1, PT, R12, RZ, PT ;  /* 0x000000ff0c00720b */ /* 0x000fc80003f2e000 */
[----:B------:R-:W-:-:S05]  /*0340*/  FSEL R10, R8, R11, !P1 ;  /* 0x0000000b080a7208 */ /* 0x000fca0004800000 */
[----:B------:R-:W0:Y:S02]  /*0350*/  SHFL.BFLY PT, R13, R10, 0x2, 0x1f ;  /* 0x0c401f000a0d7f89 */ /* 0x000e2400000e0000 */
[----:B0-----:R-:W-:-:S05]  /*0360*/  FADD R8, -R10, R13 ;  /* 0x0000000d0a087221 */ /* 0x001fca0000000100 */
[----:B------:R-:W-:-:S04]  /*0370*/  FSEL R8, -R8, R8, P2 ;  /* 0x0000000808087208 */ /* 0x000fc80001000100 */
[----:B------:R-:W-:Y:S02]  /*0380*/  FSETP.GEU.AND P3, PT, R8, RZ, PT ;  /* 0x000000ff0800720b */ /* 0x000fe40003f6e000 */
[----:B------:R-:W0:Y:S02]  /*0390*/  SHFL.BFLY PT, R8, R9, 0x3, 0x1f ;  /* 0x0c601f0009087f89 */ /* 0x000e2400000e0000 */
[----:B------:R-:W-:-:S05]  /*03a0*/  FSEL R13, R13, R10, !P3 ;  /* 0x0000000a0d0d7208 */ /* 0x000fca0005800000 */
[----:B------:R-:W1:Y:S01]  /*03b0*/  SHFL.BFLY PT, R12, R13, 0x1, 0x1f ;  /* 0x0c201f000d0c7f89 */ /* 0x000e6200000e0000 */
[----:B0-----:R-:W-:Y:S02]  /*03c0*/  FSEL R8, R8, R9, !P5 ;  /* 0x0000000908087208 */ /* 0x001fe40006800000 */
[C---:B------:R-:W-:Y:S02]  /*03d0*/  ISETP.GT.U32.AND P5, PT, R0.reuse, R17, PT ;  /* 0x000000110000720c */ /* 0x040fe40003fa4070 */
[----:B------:R-:W-:Y:S01]  /*03e0*/  LOP3.LUT R17, R0, 0x1f, RZ, 0x3c, !PT ;  /* 0x0000001f00117812 */ /* 0x000fe200078e3cff */
[----:B------:R-:W0:Y:S01]  /*03f0*/  SHFL.BFLY PT, R11, R8, 0x1, 0x1f ;  /* 0x0c201f00080b7f89 */ /* 0x000e2200000e0000 */
[----:B-1----:R-:W-:-:S05]  /*0400*/  FADD R10, -R13, R12 ;  /* 0x0000000c0d0a7221 */ /* 0x002fca0000000100 */
[----:B------:R-:W-:-:S04]  /*0410*/  FSEL R10, -R10, R10, P0 ;  /* 0x0000000a0a0a7208 */ /* 0x000fc80000000100 */
[----:B------:R-:W-:-:S04]  /*0420*/  FSETP.GEU.AND P4, PT, R10, RZ, PT ;  /* 0x000000ff0a00720b */ /* 0x000fc80003f8e000 */
[----:B------:R-:W-:Y:S02]  /*0430*/  FSEL R12, R12, R13, !P4 ;  /* 0x0000000d0c0c7208 */ /* 0x000fe40006000000 */
[----:B------:R-:W-:-:S03]  /*0440*/  LOP3.LUT R13, R0, 0x4, RZ, 0x3c, !PT ;  /* 0x00000004000d7812 */ /* 0x000fc600078e3cff */
[----:B------:R-:W1:Y:S01]  /*0450*/  SHFL.BFLY PT, R15, R12, 0xf, 0x1f ;  /* 0x0de01f000c0f7f89 */ /* 0x000e6200000e0000 */
[----:B0-----:R-:W-:Y:S02]  /*0460*/  FSEL R11, R11, R8, !P6 ;  /* 0x000000080b0b7208 */ /* 0x001fe40007000000 */
[----:B------:R-:W-:-:S03]  /*0470*/  ISETP.GT.U32.AND P6, PT, R0, R13, PT ;  /* 0x0000000d0000720c */ /* 0x000fc60003fc4070 */
[----:B------:R-:W0:Y:S01]  /*0480*/  SHFL.BFLY PT, R6, R11, 0x7, 0x1f ;  /* 0x0ce01f000b067f89 */ /* 0x000e2200000e0000 */
[----:B-1----:R-:W-:-:S05]  /*0490*/  FADD R10, -R12, R15 ;  /* 0x0000000f0c0a7221 */ /* 0x002fca0000000100 */
[----:B------:R-:W-:-:S04]  /*04a0*/  FSEL R10, -R10, R10, P5 ;  /* 0x0000000a0a0a7208 */ /* 0x000fc80002800100 */
[----:B------:R-:W-:Y:S02]  /*04b0*/  FSETP.GEU.AND P5, PT, R10, RZ, PT ;  /* 0x000000ff0a00720b */ /* 0x000fe40003fae000 */
[----:B0-----:R-:W-:Y:S02]  /*04c0*/  FSEL R6, R6, R11, !P1 ;  /* 0x0000000b06067208 */ /* 0x001fe40004800000 */
[----:B------:R-:W-:-:S03]  /*04d0*/  FSEL R15, R15, R12, !P5 ;  /* 0x0000000c0f0f7208 */ /* 0x000fc60006800000 */
[----:B------:R-:W0:Y:S04]  /*04e0*/  SHFL.BFLY PT, R9, R6, 0x2, 0x1f ;  /* 0x0c401f0006097f89 */ /* 0x000e2800000e0000 */
[----:B------:R-:W1:Y:S01]  /*04f0*/  SHFL.BFLY PT, R10, R15, 0x4, 0x1f ;  /* 0x0c801f000f0a7f89 */ /* 0x000e6200000e0000 */
[----:B0-----:R-:W-:Y:S01]  /*0500*/  FSEL R9, R9, R6, !P3 ;  /* 0x0000000609097208 */ /* 0x001fe20005800000 */
[----:B-1----:R-:W-:-:S05]  /*0510*/  FADD R8, -R15, R10 ;  /* 0x0000000a0f087221 */ /* 0x002fca0000000100 */
[----:B------:R-:W-:-:S04]  /*0520*/  FSEL R8, -R8, R8, P6 ;  /* 0x0000000808087208 */ /* 0x000fc80003000100 */
[----:B------:R-:W-:Y:S02]  /*0530*/  FSETP.GEU.AND P1, PT, R8, RZ, PT ;  /* 0x000000ff0800720b */ /* 0x000fe40003f2e000 */
[----:B------:R-:W0:Y:S02]  /*0540*/  SHFL.BFLY PT, R8, R9, 0x1, 0x1f ;  /* 0x0c201f0009087f89 */ /* 0x000e2400000e0000 */
[----:B------:R-:W-:-:S05]  /*0550*/  FSEL R10, R10, R15, !P1 ;  /* 0x0000000f0a0a7208 */ /* 0x000fca0004800000 */
[----:B------:R-:W1:Y:S01]  /*0560*/  SHFL.BFLY PT, R13, R10, 0x2, 0x1f ;  /* 0x0c401f000a0d7f89 */ /* 0x000e6200000e0000 */
[----:B0-----:R-:W-:Y:S01]  /*0570*/  FSEL R8, R8, R9, !P4 ;  /* 0x0000000908087208 */ /* 0x001fe20006000000 */
[----:B-1----:R-:W-:-:S05]  /*0580*/  FADD R11, -R10, R13 ;  /* 0x0000000d0a0b7221 */ /* 0x002fca0000000100 */
[----:B------:R-:W-:Y:S02]  /*0590*/  FSEL R6, -R11, R11, P2 ;  /* 0x0000000b0b067208 */ /* 0x000fe40001000100 */
[----:B------:R-:W0:Y:S02]  /*05a0*/  SHFL.BFLY PT, R11, R8, 0xf, 0x1f ;  /* 0x0de01f00080b7f89 */ /* 0x000e2400000e0000 */
[----:B------:R-:W-:-:S04]  /*05b0*/  FSETP.GEU.AND P3, PT, R6, RZ, PT ;  /* 0x000000ff0600720b */ /* 0x000fc80003f6e000 */
[----:B------:R-:W-:-:S05]  /*05c0*/  FSEL R13, R13, R10, !P3 ;  /* 0x0000000a0d0d7208 */ /* 0x000fca0005800000 */
[----:B------:R-:W1:Y:S01]  /*05d0*/  SHFL.BFLY PT, R12, R13, 0x1, 0x1f ;  /* 0x0c201f000d0c7f89 */ /* 0x000e6200000e0000 */
[----:B0-----:R-:W-:-:S05]  /*05e0*/  FSEL R11, R11, R8, !P5 ;  /* 0x000000080b0b7208 */ /* 0x001fca0006800000 */
        /* <DEDUP_REMOVED lines=11> */
[----:B------:R-:W-:Y:S02]  /*06a0*/  FSEL R8, -R8, R8, P1 ;  /* 0x0000000808087208 */ /* 0x000fe40000800100 */
[----:B0-----:R-:W-:Y:S02]  /*06b0*/  FSEL R9, R9, R6, !P3 ;  /* 0x0000000609097208 */ /* 0x001fe40005800000 */
[----:B------:R-:W-:Y:S02]  /*06c0*/  FSETP.GEU.AND P3, PT, R8, RZ, PT ;  /* 0x000000ff0800720b */ /* 0x000fe40003f6e000 */
[----:B------:R-:W-:Y:S01]  /*06d0*/  ISETP.GT.U32.AND P1, PT, R0, R13, PT ;  /* 0x0000000d0000720c */ /* 0x000fe20003f24070 */
[----:B------:R-:W0:Y:S01]  /*06e0*/  SHFL.BFLY PT, R8, R9, 0x1, 0x1f ;  /* 0x0c201f0009087f89 */ /* 0x000e2200000e0000 */
[----:B------:R-:W-:-:S05]  /*06f0*/  FSEL R15, R15, R12, !P3 ;  /* 0x0000000c0f0f7208 */ /* 0x000fca0005800000 */
[----:B------:R-:W1:Y:S01]  /*0700*/  SHFL.BFLY PT, R10, R15, 0x8, 0x1f ;  /* 0x0d001f000f0a7f89 */ /* 0x000e6200000e0000 */
[----:B0-----:R-:W-:-:S05]  /*0710*/  FSEL R8, R8, R9, !P4 ;  /* 0x0000000908087208 */ /* 0x001fca0006000000 */
[----:B------:R-:W0:Y:S01]  /*0720*/  SHFL.BFLY PT, R11, R8, 0x1f, 0x1f ;  /* 0x0fe01f00080b7f89 */ /* 0x000e2200000e0000 */
[----:B-1----:R-:W-:-:S05]  /*0730*/  FADD R6, -R15, R10 ;  /* 0x0000000a0f067221 */ /* 0x002fca0000000100 */
[----:B------:R-:W-:-:S04]  /*0740*/  FSEL R6, -R6, R6, P1 ;  /* 0x0000000606067208 */ /* 0x000fc80000800100 */
[----:B------:R-:W-:-:S04]  /*0750*/  FSETP.GEU.AND P4, PT, R6, RZ, PT ;  /* 0x000000ff0600720b */ /* 0x000fc80003f8e000 */
[----:B------:R-:W-:-:S05]  /*0760*/  FSEL R10, R10, R15, !P4 ;  /* 0x0000000f0a0a7208 */ /* 0x000fca0006000000 */
[----:B------:R-:W1:Y:S01]  /*0770*/  SHFL.BFLY PT, R9, R10, 0x4, 0x1f ;  /* 0x0c801f000a097f89 */ /* 0x000e6200000e0000 */
[----:B0-----:R-:W-:-:S05]  /*0780*/  FSEL R11, R11, R8, !P3 ;  /* 0x000000080b0b7208 */ /* 0x001fca0005800000 */
        /* <DEDUP_REMOVED lines=9> */
[----:B-1----:R-:W-:-:S04]  /*0820*/  FADD R12, -R8, R13 ;  /* 0x0000000d080c7221 */ /* 0x002fc80000000100 */
[----:B------:R-:W0:Y:S01]  /*0830*/  SHFL.BFLY PT, R10, R9, 0x2, 0x1f ;  /* 0x0c401f00090a7f89 */ /* 0x000e2200000e0000 */
[----:B------:R-:W-:-:S04]  /*0840*/  FSEL R12, -R12, R12, P2 ;  /* 0x0000000c0c0c7208 */ /* 0x000fc80001000100 */
[----:B------:R-:W-:-:S04]  /*0850*/  FSETP.GEU.AND P3, PT, R12, RZ, PT ;  /* 0x000000ff0c00720b */ /* 0x000fc80003f6e000 */
[----:B------:R-:W-:-:S05]  /*0860*/  FSEL R13, R13, R8, !P3 ;  /* 0x000000080d0d7208 */ /* 0x000fca0005800000 */
[----:B------:R-:W1:Y:S01]  /*0870*/  SHFL.BFLY PT, R12, R13, 0x1, 0x1f ;  /* 0x0c201f000d0c7f89 */ /* 0x000e6200000e0000 */
[----:B0-----:R-:W-:Y:S01]  /*0880*/  FSEL R10, R10, R9, !P3 ;  /* 0x000000090a0a7208 */ /* 0x001fe20005800000 */
[----:B------:R-:W-:-:S04]  /*0890*/  IMAD.SHL.U32 R9, R0, 0x4, RZ ;  /* 0x0000000400097824 */ /* 0x000fc800078e00ff */
[----:B------:R-:W0:Y:S01]  /*08a0*/  SHFL.BFLY PT, R11, R10, 0x1, 0x1f ;  /* 0x0c201f000a0b7f89 */ /* 0x000e2200000e0000 */
[----:B------:R-:W-:Y:S01]  /*08b0*/  LOP3.LUT R8, R9, 0x3fc, RZ, 0x3c, !PT ;  /* 0x000003fc09087812 */ /* 0x000fe200078e3cff */
[----:B-1----:R-:W-:-:S05]  /*08c0*/  FADD R6, -R13, R12 ;  /* 0x0000000c0d067221 */ /* 0x002fca0000000100 */
[----:B------:R-:W-:-:S04]  /*08d0*/  FSEL R6, -R6, R6, P0 ;  /* 0x0000000606067208 */ /* 0x000fc80000000100 */
[----:B------:R-:W-:-:S04]  /*08e0*/  FSETP.GEU.AND P3, PT, R6, RZ, PT ;  /* 0x000000ff0600720b */ /* 0x000fc80003f6e000 */
[----:B0-----:R-:W-:Y:S02]  /*08f0*/  FSEL R11, R11, R10, !P3 ;  /* 0x0000000a0b0b7208 */ /* 0x001fe40005800000 */
[----:B------:R-:W-:Y:S02]  /*0900*/  FSEL R12, R12, R13, !P3 ;  /* 0x0000000d0c0c7208 */ /* 0x000fe40005800000 */
[C---:B------:R-:W-:Y:S01]  /*0910*/  LOP3.LUT R13, R0.reuse, 0xff, RZ, 0x3c, !PT ;  /* 0x000000ff000d7812 */ /* 0x040fe200078e3cff */
[----:B------:R-:W-:Y:S01]  /*0920*/  STS [R9+UR5], R11 ;  /* 0x0000000b09007988 */ /* 0x000fe20008000805 */
[----:B------:R-:W-:Y:S02]  /*0930*/  LOP3.LUT R10, R9, 0x100, RZ, 0x3c, !PT ;  /* 0x00000100090a7812 */ /* 0x000fe400078e3cff */
[----:B------:R-:W-:Y:S01]  /*0940*/  ISETP.GT.U32.AND P3, PT, R0, R13, PT ;  /* 0x0000000d0000720c */ /* 0x000fe20003f64070 */
[----:B------:R-:W-:Y:S01]  /*0950*/  STS [R9+UR4], R12 ;  /* 0x0000000c09007988 */ /* 0x000fe20008000804 */
[----:B------:R-:W-:Y:S06]  /*0960*/  BAR.SYNC.DEFER_BLOCKING 0x0 ;  /* 0x0000000000007b1d */ /* 0x000fec0000010000 */
[----:B------:R-:W-:Y:S04]  /*0970*/  STS [R9+UR5], R11 ;  /* 0x0000000b09007988 */ /* 0x000fe80008000805 */
[----:B------:R-:W-:Y:S04]  /*0980*/  STS [R9+UR4], R12 ;  /* 0x0000000c09007988 */ /* 0x000fe80008000804 */
[----:B------:R-:W0:Y:S02]  /*0990*/  LDS R8, [R8+UR4] ;  /* 0x0000000408087984 */ /* 0x000e240008000800 */
[----:B0-----:R-:W-:-:S05]  /*09a0*/  FADD R6, -R12, R8 ;  /* 0x000000080c067221 */ /* 0x001fca0000000100 */
[----:B------:R-:W-:-:S04]  /*09b0*/  FSEL R6, -R6, R6, P3 ;  /* 0x0000000606067208 */ /* 0x000fc80001800100 */
[----:B------:R-:W-:Y:S01]  /*09c0*/  FSETP.GEU.AND P3, PT, R6, RZ, PT ;  /* 0x000000ff0600720b */ /* 0x000fe20003f6e000 */
[----:B------:R-:W-:Y:S01]  /*09d0*/  IMAD.MOV.U32 R6, RZ, RZ, R11 ;  /* 0x000000ffff067224 */ /* 0x000fe200078e000b */
[----:B------:R-:W-:-:S11]  /*09e0*/  LOP3.LUT R11, R0, 0x40, RZ, 0x3c, !PT ;  /* 0x00000040000b7812 */ /* 0x000fd600078e3cff */
[----:B------:R-:W-:Y:S01]  /*09f0*/  @!P3 LEA R13, R13, UR5, 0x2 ;  /* 0x000000050d0dbc11 */ /* 0x000fe2000f8e10ff */
[----:B------:R-:W-:-:S04]  /*0a00*/  @!P3 IMAD.MOV.U32 R12, RZ, RZ, R8 ;  /* 0x000000ffff0cb224 */ /* 0x000fc800078e0008 */
[----:B------:R0:W1:Y:S04]  /*0a10*/  @!P3 LDS R6, [R13] ;  /* 0x000000000d06b984 */ /* 0x0000680000000800 */
[----:B------:R2:W-:Y:S01]  /*0a20*/  @!P3 STS [R9+UR4], R8 ;  /* 0x000000080900b988 */ /* 0x0005e20008000804 */
[C---:B0-----:R-:W-:Y:S02]  /*0a30*/  LOP3.LUT R13, R0.reuse, 0x20, RZ, 0x3c, !PT ;  /* 0x00000020000d7812 */ /* 0x041fe400078e3cff */
[----:B--2---:R-:W-:Y:S01]  /*0a40*/  LOP3.LUT R8, R9, 0x80, RZ, 0x3c, !PT ;  /* 0x0000008009087812 */ /* 0x004fe200078e3cff */
[----:B-1----:R-:W-:Y:S01]  /*0a50*/  @!P3 STS [R9+UR5], R6 ;  /* 0x000000060900b988 */ /* 0x002fe20008000805 */
[----:B------:R-:W-:Y:S01]  /*0a60*/  BAR.SYNC.DEFER_BLOCKING 0x0 ;  /* 0x0000000000007b1d */ /* 0x000fe20000010000 */
[----:B------:R-:W-:-:S05]  /*0a70*/  ISETP.GT.U32.AND P3, PT, R0, R11, PT ;  /* 0x0000000b0000720c */ /* 0x000fca0003f64070 */
[----:B------:R-:W0:Y:S02]  /*0a80*/  LDS R10, [R10+UR4] ;  /* 0x000000040a0a7984 */ /* 0x000e240008000800 */
[----:B0-----:R-:W-:-:S05]  /*0a90*/  FADD R14, -R12, R10 ;  /* 0x0000000a0c0e7221 */ /* 0x001fca0000000100 */
[----:B------:R-:W-:-:S04]  /*0aa0*/  FSEL R14, -R14, R14, P3 ;  /* 0x0000000e0e0e7208 */ /* 0x000fc80001800100 */
[----:B------:R-:W-:-:S13]  /*0ab0*/  FSETP.GEU.AND P3, PT, R14, RZ, PT ;  /* 0x000000ff0e00720b */ /* 0x000fda0003f6e000 */
[----:B------:R-:W-:Y:S01]  /*0ac0*/  @!P3 LEA R11, R11, UR5, 0x2 ;  /* 0x000000050b0bbc11 */ /* 0x000fe2000f8e10ff */
[----:B------:R-:W-:-:S04]  /*0ad0*/  @!P3 IMAD.MOV.U32 R12, RZ, RZ, R10 ;  /* 0x000000ffff0cb224 */ /* 0x000fc800078e000a */
[----:B------:R-:W0:Y:S04]  /*0ae0*/  @!P3 LDS R6, [R11] ;  /* 0x000000000b06b984 */ /* 0x000e280000000800 */
[----:B------:R-:W-:Y:S04]  /*0af0*/  @!P3 STS [R9+UR4], R10 ;  /* 0x0000000a0900b988 */ /* 0x000fe80008000804 */
[----:B0-----:R0:W-:Y:S01]  /*0b00*/  @!P3 STS [R9+UR5], R6 ;  /* 0x000000060900b988 */ /* 0x0011e20008000805 */
[----:B------:R-:W-:Y:S01]  /*0b10*/  BAR.SYNC.DEFER_BLOCKING 0x0 ;  /* 0x0000000000007b1d */ /* 0x000fe20000010000 */
[----:B------:R-:W-:-:S02]  /*0b20*/  ISETP.GT.U32.AND P3, PT, R0, R13, PT ;  /* 0x0000000d0000720c */ /* 0x000fc40003f64070 */
[----:B0-----:R-:W-:-:S03]  /*0b30*/  LOP3.LUT R9, R0, 0x10, RZ, 0x3c, !PT ;  /* 0x0000001000097812 */ /* 0x001fc600078e3cff */
[----:B------:R-:W0:Y:S02]  /*0b40*/  LDS R15, [R8+UR4] ;  /* 0x00000004080f7984 */ /* 0x000e240008000800 */
[----:B0-----:R-:W-:-:S05]  /*0b50*/  FADD R14, -R12, R15 ;  /* 0x0000000f0c0e7221 */ /* 0x001fca0000000100 */
[----:B------:R-:W-:Y:S02]  /*0b60*/  FSEL R14, -R14, R14, P3 ;  /* 0x0000000e0e0e7208 */ /* 0x000fe40001800100 */
[----:B------:R-:W-:Y:S02]  /*0b70*/  ISETP.GT.U32.AND P3, PT, R0, R9, PT ;  /* 0x000000090000720c */ /* 0x000fe40003f64070 */
[----:B------:R-:W-:-:S13]  /*0b80*/  FSETP.GEU.AND P4, PT, R14, RZ, PT ;  /* 0x000000ff0e00720b */ /* 0x000fda0003f8e000 */
[----:B------:R-:W-:Y:S01]  /*0b90*/  @!P4 IMAD.MOV.U32 R12, RZ, RZ, R15 ;  /* 0x000000ffff0cc224 */ /* 0x000fe200078e000f */
[----:B------:R-:W-:-:S04]  /*0ba0*/  @!P4 LEA R13, R13, UR5, 0x2 ;  /* 0x000000050d0dcc11 */ /* 0x000fc8000f8e10ff */
[----:B------:R-:W0:Y:S04]  /*0bb0*/  SHFL.BFLY PT, R11, R12, 0x10, 0x1f ;  /* 0x0e001f000c0b7f89 */ /* 0x000e2800000e0000 */
[----:B------:R-:W1:Y:S01]  /*0bc0*/  @!P4 LDS R6, [R13] ;  /* 0x000000000d06c984 */ /* 0x000e620000000800 */
[----:B0-----:R-:W-:-:S05]  /*0bd0*/  FADD R0, R11, -R12 ;  /* 0x8000000c0b007221 */ /* 0x001fca0000000000 */
[----:B------:R-:W-:-:S04]  /*0be0*/  FSEL R0, -R0, R0, P3 ;  /* 0x0000000000007208 */ /* 0x000fc80001800100 */
[----:B------:R-:W-:-:S04]  /*0bf0*/  FSETP.GEU.AND P3, PT, R0, RZ, PT ;  /* 0x000000ff0000720b */ /* 0x000fc80003f6e000 */
[----:B------:R-:W-:-:S05]  /*0c00*/  FSEL R11, R11, R12, !P3 ;  /* 0x0000000c0b0b7208 */ /* 0x000fca0005800000 */
[----:B------:R-:W0:Y:S04]  /*0c10*/  SHFL.BFLY PT, R0, R11, 0x8, 0x1f ;  /* 0x0d001f000b007f89 */ /* 0x000e2800000e0000 */
[----:B-1----:R-:W1:Y:S01]  /*0c20*/  SHFL.BFLY PT, R9, R6, 0x10, 0x1f ;  /* 0x0e001f0006097f89 */ /* 0x002e6200000e0000 */
[----:B0-----:R-:W-:Y:S01]  /*0c30*/  FADD R8, -R11, R0 ;  /* 0x000000000b087221 */ /* 0x001fe20000000100 */
[----:B-1----:R-:W-:-:S04]  /*0c40*/  FSEL R9, R9, R6, !P3 ;  /* 0x0000000609097208 */ /* 0x002fc80005800000 */
[----:B------:R-:W-:-:S04]  /*0c50*/  FSEL R8, -R8, R8, P1 ;  /* 0x0000000808087208 */ /* 0x000fc80000800100 */
[----:B------:R-:W-:-:S04]  /*0c60*/  FSETP.GEU.AND P1, PT, R8, RZ, PT ;  /* 0x000000ff0800720b */ /* 0x000fc80003f2e000 */
[----:B------:R-:W-:Y:S02]  /*0c70*/  FSEL R8, R0, R11, !P1 ;  /* 0x0000000b00087208 */ /* 0x000fe40004800000 */
        /* <DEDUP_REMOVED lines=16> */
[----:B0-----:R-:W-:Y:S02]  /*0d80*/  FSEL R6, R6, R11, !P1 ;  /* 0x0000000b06067208 */ /* 0x001fe40004800000 */
[----:B------:R-:W-:-:S03]  /*0d90*/  ISETP.GT.U32.AND P1, PT, R7, 0xf, PT ;  /* 0x0000000f0700780c */ /* 0x000fc60003f24070 */
[----:B------:R0:W2:Y:S01]  /*0da0*/  SHFL.BFLY PT, R9, R6, 0x1, 0x1f ;  /* 0x0c201f0006097f89 */ /* 0x0000a200000e0000 */
[----:B-1----:R-:W-:-:S05]  /*0db0*/  FADD R8, -R10, R13 ;  /* 0x0000000d0a087221 */ /* 0x002fca0000000100 */
[----:B------:R-:W-:-:S04]  /*0dc0*/  FSEL R8, -R8, R8, P0 ;  /* 0x0000000808087208 */ /* 0x000fc80000000100 */
[----:B------:R-:W-:Y:S01]  /*0dd0*/  FSETP.GEU.AND P0, PT, R8, RZ, PT ;  /* 0x000000ff0800720b */ /* 0x000fe20003f0e000 */
[----:B0-----:R-:W-:-:S12]  /*0de0*/  @P1 EXIT ;  /* 0x000000000000194d */ /* 0x001fd80003800000 */
[----:B------:R-:W-:Y:S02]  /*0df0*/  ISETP.NE.AND P1, PT, R7, RZ, PT ;  /* 0x000000ff0700720c */ /* 0x000fe40003f25270 */
[----:B--2---:R-:W-:Y:S02]  /*0e00*/  FSEL R9, R9, R6, !P0 ;  /* 0x0000000609097208 */ /* 0x004fe40004000000 */
[----:B------:R-:W-:-:S03]  /*0e10*/  FSEL R13, R13, R10, !P0 ;  /* 0x0000000a0d0d7208 */ /* 0x000fc60004000000 */
[----:B------:R0:W-:Y:S06]  /*0e20*/  STG.E desc[UR8][R4.64], R9 ;  /* 0x0000000904007986 */ /* 0x0001ec000c101908 */
[----:B------:R-:W-:Y:S05]  /*0e30*/  @P1 EXIT ;  /* 0x000000000000194d */ /* 0x000fea0003800000 */
[----:B------:R-:W-:Y:S01]  /*0e40*/  STG.E desc[UR8][R2.64], R13 ;  /* 0x0000000d02007986 */ /* 0x000fe2000c101908 */
[----:B------:R-:W-:Y:S05]  /*0e50*/  EXIT ;  /* 0x000000000000794d */ /* 0x000fea0003800000 */
.L_x_0:
[----:B------:R-:W-:-:S00]  /*0e60*/  BRA `(.L_x_0) ;  /* 0xfffffffc00fc7947 */ /* 0x000fc0000383ffff */
[----:B------:R-:W-:-:S00]  /*0e70*/  NOP ;  /* 0x0000000000007918 */ /* 0x000fc00000000000 */
        /* <DEDUP_REMOVED lines=8> */
.L_x_1:


//--------------------- .nv.shared._Z22SortParamBasedBitonic3PfS_ --------------------------
	.section	.nv.shared._Z22SortParamBasedBitonic3PfS_,"aw",@nobits
	.sectionflags	@""
	.align	4
.nv.shared._Z22SortParamBasedBitonic3PfS_:
	.zero		5120


//--------------------- .nv.shared.reserved.0     --------------------------
	.section	.nv.shared.reserved.0,"aw",@nobits
	.weak		__nv_reservedSMEM_offset_0_alias
	.size		__nv_reservedSMEM_offset_0_alias, 0, 64
	.other		__nv_reservedSMEM_offset_0_alias,@"STO_CUDA_RESERVED_SHARED STV_DEFAULT"
__nv_reservedSMEM_offset_0_alias:
	.zero		0
	.zero		64


//--------------------- .nv.constant0._Z22SortParamBasedBitonic3PfS_ --------------------------
	.section	.nv.constant0._Z22SortParamBasedBitonic3PfS_,"a",@progbits
	.sectionflags	@""
	.align	4
.nv.constant0._Z22SortParamBasedBitonic3PfS_:
	.zero		912


//--------------------- SYMBOLS --------------------------

	.type		.nv.reservedSmem.offset0,@object
	.size		.nv.reservedSmem.offset0,0x4
	.type		.nv.reservedSmem.cap,@object
	.size		.nv.reservedSmem.cap,0x4
